	.headerflags	@"EF_CUDA_TEXMODE_UNIFIED EF_CUDA_64BIT_ADDRESS EF_CUDA_SM86 EF_CUDA_VIRTUAL_SM(EF_CUDA_SM86)"
	.elftype	@"ET_EXEC"


//--------------------- .nv.info                  --------------------------
	.section	.nv.info,"",@"SHT_CUDA_INFO"
	.align	4


	//----- nvinfo : EIATTR_REGCOUNT
	.align		4
        /*0000*/ 	.byte	0x04, 0x2f
        /*0002*/ 	.short	(.L_1 - .L_0)
	.align		4
.L_0:
        /*0004*/ 	.word	index@(triton_poi_fused_3)
        /*0008*/ 	.word	0x00000014


	//----- nvinfo : EIATTR_FRAME_SIZE
	.align		4
.L_1:
        /*000c*/ 	.byte	0x04, 0x11
        /*000e*/ 	.short	(.L_3 - .L_2)
	.align		4
.L_2:
        /*0010*/ 	.word	index@(triton_poi_fused_3)
        /*0014*/ 	.word	0x00000000


	//----- nvinfo : EIATTR_MIN_STACK_SIZE
	.align		4
.L_3:
        /*0018*/ 	.byte	0x04, 0x12
        /*001a*/ 	.short	(.L_5 - .L_4)
	.align		4
.L_4:
        /*001c*/ 	.word	index@(triton_poi_fused_3)
        /*0020*/ 	.word	0x00000000
.L_5:


//--------------------- .nv.info.triton_poi_fused_3 --------------------------
	.section	.nv.info.triton_poi_fused_3,"",@"SHT_CUDA_INFO"
	.sectionflags	@""
	.align	4


	//----- nvinfo : EIATTR_CUDA_API_VERSION
	.align		4
        /*0000*/ 	.byte	0x04, 0x37
        /*0002*/ 	.short	(.L_7 - .L_6)
.L_6:
        /*0004*/ 	.word	0x00000080


	//----- nvinfo : EIATTR_SW2861232_WAR
	.align		4
.L_7:
        /*0008*/ 	.byte	0x01, 0x35
	.zero		2


	//----- nvinfo : EIATTR_PARAM_CBANK
	.align		4
        /*000c*/ 	.byte	0x04, 0x0a
        /*000e*/ 	.short	(.L_9 - .L_8)
	.align		4
.L_8:
        /*0010*/ 	.word	index@(.nv.constant0.triton_poi_fused_3)
        /*0014*/ 	.short	0x0160
        /*0016*/ 	.short	0x0020


	//----- nvinfo : EIATTR_CBANK_PARAM_SIZE
	.align		4
.L_9:
        /*0018*/ 	.byte	0x03, 0x19
        /*001a*/ 	.short	0x0020


	//----- nvinfo : EIATTR_KPARAM_INFO
	.align		4
        /*001c*/ 	.byte	0x04, 0x17
        /*001e*/ 	.short	(.L_11 - .L_10)
.L_10:
        /*0020*/ 	.word	0x00000000
        /*0024*/ 	.short	0x0003
        /*0026*/ 	.short	0x0018
        /*0028*/ 	.byte	0x00, 0xf4, 0x21, 0x00


	//----- nvinfo : EIATTR_KPARAM_INFO
	.align		4
.L_11:
        /*002c*/ 	.byte	0x04, 0x17
        /*002e*/ 	.short	(.L_13 - .L_12)
.L_12:
        /*0030*/ 	.word	0x00000000
        /*0034*/ 	.short	0x0002
        /*0036*/ 	.short	0x0010
        /*0038*/ 	.byte	0x00, 0xf0, 0x11, 0x00


	//----- nvinfo : EIATTR_KPARAM_INFO
	.align		4
.L_13:
        /*003c*/ 	.byte	0x04, 0x17
        /*003e*/ 	.short	(.L_15 - .L_14)
.L_14:
        /*0040*/ 	.word	0x00000000
        /*0044*/ 	.short	0x0001
        /*0046*/ 	.short	0x0008
        /*0048*/ 	.byte	0x00, 0xf4, 0x21, 0x00


	//----- nvinfo : EIATTR_KPARAM_INFO
	.align		4
.L_15:
        /*004c*/ 	.byte	0x04, 0x17
        /*004e*/ 	.short	(.L_17 - .L_16)
.L_16:
        /*0050*/ 	.word	0x00000000
        /*0054*/ 	.short	0x0000
        /*0056*/ 	.short	0x0000
        /*0058*/ 	.byte	0x00, 0xf4, 0x21, 0x00


	//----- nvinfo : EIATTR_MAXREG_COUNT
	.align		4
.L_17:
        /*005c*/ 	.byte	0x03, 0x1b
        /*005e*/ 	.short	0x00ff


	//----- nvinfo : EIATTR_EXIT_INSTR_OFFSETS
	.align		4
        /*0060*/ 	.byte	0x04, 0x1c
        /*0062*/ 	.short	(.L_19 - .L_18)


	//   ....[0]....
.L_18:
        /*0064*/ 	.word	0x00000340


	//----- nvinfo : EIATTR_REQNTID
	.align		4
.L_19:
        /*0068*/ 	.byte	0x04, 0x10
        /*006a*/ 	.short	(.L_21 - .L_20)
.L_20:
        /*006c*/ 	.word	0x00000080
        /*0070*/ 	.word	0x00000001
        /*0074*/ 	.word	0x00000001
.L_21:


//--------------------- .nv.callgraph             --------------------------
	.section	.nv.callgraph,"",@"SHT_CUDA_CALLGRAPH"
	.align	4
	.sectionentsize	8
	.align		4
        /*0000*/ 	.word	0x00000000
	.align		4
        /*0004*/ 	.word	0xffffffff
	.align		4
        /*0008*/ 	.word	0x00000000
	.align		4
        /*000c*/ 	.word	0xfffffffe
	.align		4
        /*0010*/ 	.word	0x00000000
	.align		4
        /*0014*/ 	.word	0xfffffffd
	.align		4
        /*0018*/ 	.word	0x00000000
	.align		4
        /*001c*/ 	.word	0xfffffffc


//--------------------- .nv.rel.action            --------------------------
	.section	.nv.rel.action,"",@"SHT_CUDA_RELOCINFO"
	.align	8
	.sectionentsize	8
        /*0000*/ 	.byte	0x73, 0x00, 0x00, 0x00, 0x00, 0x00, 0x00, 0x00, 0x00, 0x00, 0x00, 0x11, 0x25, 0x00, 0x05, 0x36


//--------------------- .nv.constant0.triton_poi_fused_3 --------------------------
	.section	.nv.constant0.triton_poi_fused_3,"a",@progbits
	.sectionflags	@""
	.align	4
.nv.constant0.triton_poi_fused_3:
	.zero		384


//--------------------- .text.triton_poi_fused_3  --------------------------
	.section	.text.triton_poi_fused_3,"ax",@progbits
	.sectioninfo	@"SHI_REGISTERS=20"
	.align	128
        .global         triton_poi_fused_3
        .type           triton_poi_fused_3,@function
        .size           triton_poi_fused_3,(.L_x_1 - triton_poi_fused_3)
        .other          triton_poi_fused_3,@"STO_CUDA_ENTRY STV_DEFAULT"
triton_poi_fused_3:
.text.triton_poi_fused_3:
[----:B------:R-:W-:Y:S02]  /*0000*/  IMAD.MOV.U32 R1, RZ, RZ, c[0x0][0x28] ;  /* 0x00000a00ff017624 */ /* 0x000fe400078e00ff */
[----:B------:R-:W0:Y:S01]  /*0010*/  S2R R0, SR_TID.X ;  /* 0x0000000000007919 */ /* 0x000e220000002100 */
[----:B------:R-:W-:Y:S01]  /*0020*/  IMAD.MOV.U32 R17, RZ, RZ, 0x4 ;  /* 0x00000004ff117424 */ /* 0x000fe200078e00ff */
[----:B------:R-:W-:Y:S02]  /*0030*/  ULDC.64 UR4, c[0x0][0x118] ;  /* 0x0000460000047ab9 */ /* 0x000fe40000000a00 */
[----:B------:R-:W1:Y:S01]  /*0040*/  S2R R3, SR_CTAID.X ;  /* 0x0000000000037919 */ /* 0x000e620000002500 */
[----:B0-----:R-:W-:Y:S01]  /*0050*/  IMAD.SHL.U32 R0, R0, 0x4, RZ ;  /* 0x0000000400007824 */ /* 0x001fe200078e00ff */
[----:B-1----:R-:W-:-:S04]  /*0060*/  SHF.R.S32.HI R5, RZ, 0x15, R3 ;  /* 0x00000015ff057819 */ /* 0x002fc80000011403 */
[----:B------:R-:W-:Y:S02]  /*0070*/  LOP3.LUT R0, R0, 0x1fc, RZ, 0xc0, !PT ;  /* 0x000001fc00007812 */ /* 0x000fe400078ec0ff */
[----:B------:R-:W-:-:S03]  /*0080*/  SGXT R5, R5, 0x1 ;  /* 0x000000010505781a */ /* 0x000fc60000000200 */
[----:B------:R-:W-:-:S04]  /*0090*/  IMAD R0, R3, 0x400, R0 ;  /* 0x0000040003007824 */ /* 0x000fc800078e0200 */
[C---:B------:R-:W-:Y:S01]  /*00a0*/  IMAD.HI R3, R0.reuse, 0x1948b0fd, RZ ;  /* 0x1948b0fd00037827 */ /* 0x040fe200078e02ff */
[----:B------:R-:W-:Y:S02]  /*00b0*/  IADD3 R2, R0, 0x200, RZ ;  /* 0x0000020000027810 */ /* 0x000fe40007ffe0ff */
[C---:B------:R-:W-:Y:S02]  /*00c0*/  LEA.HI R6, R5.reuse, R0, RZ, 0x5 ;  /* 0x0000000005067211 */ /* 0x040fe400078f28ff */
[----:B------:R-:W-:Y:S01]  /*00d0*/  LEA.HI R9, R5, R2, RZ, 0x5 ;  /* 0x0000000205097211 */ /* 0x000fe200078f28ff */
[----:B------:R-:W-:Y:S01]  /*00e0*/  IMAD.HI R7, R2, 0x1948b0fd, RZ ;  /* 0x1948b0fd02077827 */ /* 0x000fe200078e02ff */
[----:B------:R-:W-:Y:S02]  /*00f0*/  SHF.R.U32.HI R4, RZ, 0x1f, R3 ;  /* 0x0000001fff047819 */ /* 0x000fe40000011603 */
[----:B------:R-:W-:Y:S02]  /*0100*/  SHF.R.S32.HI R5, RZ, 0x5, R6 ;  /* 0x00000005ff057819 */ /* 0x000fe40000011406 */
[----:B------:R-:W-:-:S02]  /*0110*/  SHF.R.U32.HI R8, RZ, 0x1f, R7 ;  /* 0x0000001fff087819 */ /* 0x000fc40000011607 */
[CC--:B------:R-:W-:Y:S02]  /*0120*/  LEA.HI.SX32 R2, R3.reuse, R4.reuse, 0x16 ;  /* 0x0000000403027211 */ /* 0x0c0fe400078fb2ff */
[----:B------:R-:W-:Y:S01]  /*0130*/  LEA.HI.SX32 R11, R3, R4, 0x13 ;  /* 0x00000004030b7211 */ /* 0x000fe200078f9aff */
[----:B------:R-:W-:Y:S01]  /*0140*/  IMAD.HI R4, R5, 0x1948b0fd, RZ ;  /* 0x1948b0fd05047827 */ /* 0x000fe200078e02ff */
[----:B------:R-:W-:Y:S02]  /*0150*/  SHF.R.S32.HI R10, RZ, 0x5, R9 ;  /* 0x00000005ff0a7819 */ /* 0x000fe40000011409 */
[CC--:B------:R-:W-:Y:S02]  /*0160*/  LEA.HI.SX32 R9, R7.reuse, R8.reuse, 0x16 ;  /* 0x0000000807097211 */ /* 0x0c0fe400078fb2ff */
[----:B------:R-:W-:Y:S01]  /*0170*/  LEA.HI.SX32 R12, R7, R8, 0x13 ;  /* 0x00000008070c7211 */ /* 0x000fe200078f9aff */
[----:B------:R-:W-:Y:S01]  /*0180*/  IMAD.HI R8, R10, 0x1948b0fd, RZ ;  /* 0x1948b0fd0a087827 */ /* 0x000fe200078e02ff */
[----:B------:R-:W-:-:S02]  /*0190*/  LEA.HI R3, R2, R2, RZ, 0x3 ;  /* 0x0000000202037211 */ /* 0x000fc400078f18ff */
[----:B------:R-:W-:Y:S02]  /*01a0*/  LOP3.LUT R13, R6, 0xffffffe0, RZ, 0xc0, !PT ;  /* 0xffffffe0060d7812 */ /* 0x000fe400078ec0ff */
[----:B------:R-:W-:Y:S02]  /*01b0*/  SHF.R.U32.HI R7, RZ, 0x1f, R4 ;  /* 0x0000001fff077819 */ /* 0x000fe40000011604 */
[----:B------:R-:W-:Y:S01]  /*01c0*/  LEA.HI R6, R9, R9, RZ, 0x3 ;  /* 0x0000000909067211 */ /* 0x000fe200078f18ff */
[----:B------:R-:W-:Y:S01]  /*01d0*/  IMAD.IADD R13, R0, 0x1, -R13 ;  /* 0x00000001000d7824 */ /* 0x000fe200078e0a0d */
[----:B------:R-:W-:Y:S02]  /*01e0*/  LOP3.LUT R3, R3, 0x7fffff8, RZ, 0xc0, !PT ;  /* 0x07fffff803037812 */ /* 0x000fe400078ec0ff */
[----:B------:R-:W-:Y:S02]  /*01f0*/  LEA.HI R4, R4, R7, RZ, 0x1b ;  /* 0x0000000704047211 */ /* 0x000fe400078fd8ff */
[----:B------:R-:W-:Y:S01]  /*0200*/  SHF.R.U32.HI R7, RZ, 0x1f, R8 ;  /* 0x0000001fff077819 */ /* 0x000fe20000011608 */
[----:B------:R-:W-:Y:S01]  /*0210*/  IMAD.IADD R3, R2, 0x1, -R3 ;  /* 0x0000000102037824 */ /* 0x000fe200078e0a03 */
[----:B------:R-:W-:Y:S01]  /*0220*/  LOP3.LUT R6, R6, 0x7fffff8, RZ, 0xc0, !PT ;  /* 0x07fffff806067812 */ /* 0x000fe200078ec0ff */
[--C-:B------:R-:W-:Y:S01]  /*0230*/  IMAD R2, R11, 0x14400, R13.reuse ;  /* 0x000144000b027824 */ /* 0x100fe200078e020d */
[----:B------:R-:W-:Y:S01]  /*0240*/  LEA.HI R7, R8, R7, RZ, 0x1b ;  /* 0x0000000708077211 */ /* 0x000fe200078fd8ff */
[----:B------:R-:W-:-:S02]  /*0250*/  IMAD R13, R12, 0x14400, R13 ;  /* 0x000144000c0d7824 */ /* 0x000fc400078e020d */
[----:B------:R-:W-:Y:S02]  /*0260*/  IMAD.IADD R6, R9, 0x1, -R6 ;  /* 0x0000000109067824 */ /* 0x000fe400078e0a06 */
[----:B------:R-:W-:Y:S02]  /*0270*/  IMAD R4, R4, -0x144, R5 ;  /* 0xfffffebc04047824 */ /* 0x000fe400078e0205 */
[----:B------:R-:W-:Y:S02]  /*0280*/  IMAD R3, R3, 0x20, R2 ;  /* 0x0000002003037824 */ /* 0x000fe400078e0202 */
[----:B------:R-:W-:Y:S02]  /*0290*/  IMAD R7, R7, -0x144, R10 ;  /* 0xfffffebc07077824 */ /* 0x000fe400078e020a */
[----:B------:R-:W-:Y:S02]  /*02a0*/  IMAD R6, R6, 0x20, R13 ;  /* 0x0000002006067824 */ /* 0x000fe400078e020d */
[----:B------:R-:W-:-:S02]  /*02b0*/  IMAD R3, R4, 0x100, R3 ;  /* 0x0000010004037824 */ /* 0x000fc400078e0203 */
[----:B------:R-:W-:Y:S02]  /*02c0*/  IMAD R4, R7, 0x100, R6 ;  /* 0x0000010007047824 */ /* 0x000fe400078e0206 */
[----:B------:R-:W-:-:S04]  /*02d0*/  IMAD.WIDE R2, R3, R17, c[0x0][0x160] ;  /* 0x0000580003027625 */ /* 0x000fc800078e0211 */
[-C--:B------:R-:W-:Y:S01]  /*02e0*/  IMAD.WIDE R4, R4, R17.reuse, c[0x0][0x160] ;  /* 0x0000580004047625 */ /* 0x080fe200078e0211 */
[----:B------:R-:W2:Y:S04]  /*02f0*/  LDG.E.128 R8, [R2.64] ;  /* 0x0000000402087981 */ /* 0x000ea8000c1e1d00 */
[----:B------:R-:W3:Y:S01]  /*0300*/  LDG.E.128 R12, [R4.64] ;  /* 0x00000004040c7981 */ /* 0x000ee2000c1e1d00 */
[----:B------:R-:W-:-:S05]  /*0310*/  IMAD.WIDE R6, R0, R17, c[0x0][0x168] ;  /* 0x00005a0000067625 */ /* 0x000fca00078e0211 */
[----:B--2---:R-:W-:Y:S04]  /*0320*/  STG.E.128 [R6.64], R8 ;  /* 0x0000000806007986 */ /* 0x004fe8000c101d04 */
[----:B---3--:R-:W-:Y:S01]  /*0330*/  STG.E.128 [R6.64+0x800], R12 ;  /* 0x0008000c06007986 */ /* 0x008fe2000c101d04 */
[----:B------:R-:W-:Y:S05]  /*0340*/  EXIT ;  /* 0x000000000000794d */ /* 0x000fea0003800000 */
.L_x_0:
[----:B------:R-:W-:-:S00]  /*0350*/  BRA `(.L_x_0) ;  /* 0xfffffff000007947 */ /* 0x000fc0000383ffff */
[----:B------:R-:W-:-:S00]  /*0360*/  NOP ;  /* 0x0000000000007918 */ /* 0x000fc00000000000 */
        /* <DEDUP_REMOVED lines=9> */
.L_x_1:
